//
// Generated by NVIDIA NVVM Compiler
//
// Compiler Build ID: CL-36424714
// Cuda compilation tools, release 13.0, V13.0.88
// Based on NVVM 20.0.0
//

.version 9.0
.target sm_100
.address_size 64

	// .globl	_Z6squarePfS_

.visible .entry _Z6squarePfS_(
	.param .u64 .ptr .align 1 _Z6squarePfS__param_0,
	.param .u64 .ptr .align 1 _Z6squarePfS__param_1
)
{
	.reg .b32 	%r<2>;
	.reg .b32 	%f<2>;
	.reg .b64 	%rd<8>;

	ld.param.u64 	%rd1, [_Z6squarePfS__param_0];
	ld.param.u64 	%rd2, [_Z6squarePfS__param_1];
	cvta.to.global.u64 	%rd3, %rd1;
	cvta.to.global.u64 	%rd4, %rd2;
	mov.u32 	%r1, %tid.x;
	mul.wide.u32 	%rd5, %r1, 4;
	add.s64 	%rd6, %rd4, %rd5;
	ld.global.f32 	%f1, [%rd6];
	add.s64 	%rd7, %rd3, %rd5;
	st.global.f32 	[%rd7], %f1;
	ret;

}


// ===== COMPILED SASS (sm_100) =====

	.target	sm_100

	.elftype	@"ET_EXEC"


//--------------------- .note.nv.tkinfo           --------------------------
	.section	.note.nv.tkinfo,"",@"SHT_NOTE"
	.sectionflags	@"SHF_NOTE_NV_TKINFO"
	.tkinfo
        /*0018*/ 	.word	0x00000002
        /*0030*/ 	.string	""
        /*0030*/ 	.string	"ptxas"
        /*0030*/ 	.string	"Cuda compilation tools, release 13.0, V13.0.88"
        /*0030*/ 	.string	"Build cuda_13.0.r13.0/compiler.36424714_0"
        /*0030*/ 	.string	"-arch sm_100 -m 64 "



//--------------------- .note.nv.cuinfo           --------------------------
	.section	.note.nv.cuinfo,"",@"SHT_NOTE"
	.sectionflags	@"SHF_NOTE_NV_CUINFO"
        /*0018*/ 	.short	0x0002
        /*001a*/ 	.short	0x0064
        /*001c*/ 	.short	0x0082
	.zero		2


//--------------------- .nv.info                  --------------------------
	.section	.nv.info,"",@"SHT_CUDA_INFO"
	.align	4


	//----- nvinfo : EIATTR_REGCOUNT
	.align		4
        /*0000*/ 	.byte	0x04, 0x2f
        /*0002*/ 	.short	(.L_1 - .L_0)
	.align		4
.L_0:
        /*0004*/ 	.word	index@(_Z6squarePfS_)
        /*0008*/ 	.word	0x0000000a


	//----- nvinfo : EIATTR_FRAME_SIZE
	.align		4
.L_1:
        /*000c*/ 	.byte	0x04, 0x11
        /*000e*/ 	.short	(.L_3 - .L_2)
	.align		4
.L_2:
        /*0010*/ 	.word	index@(_Z6squarePfS_)
        /*0014*/ 	.word	0x00000000


	//----- nvinfo : EIATTR_MIN_STACK_SIZE
	.align		4
.L_3:
        /*0018*/ 	.byte	0x04, 0x12
        /*001a*/ 	.short	(.L_5 - .L_4)
	.align		4
.L_4:
        /*001c*/ 	.word	index@(_Z6squarePfS_)
        /*0020*/ 	.word	0x00000000
.L_5:


//--------------------- .nv.compat                --------------------------
	.section	.nv.compat,"",@"SHT_CUDA_COMPAT_INFO"
	.align	4
        /*0000*/ 	.byte	0x02, 0x09, 0x00, 0x00, 0x02, 0x02, 0x01, 0x00, 0x02, 0x05, 0x05, 0x00, 0x03, 0x07, 0x01, 0x01
        /*0010*/ 	.byte	0x02, 0x03, 0x00, 0x00, 0x02, 0x06, 0x01, 0x00, 0x04, 0x0b, 0x08, 0x00, 0x09, 0x00, 0x00, 0x00
        /*0020*/ 	.byte	0x00, 0x00, 0x00, 0x00


//--------------------- .nv.info._Z6squarePfS_    --------------------------
	.section	.nv.info._Z6squarePfS_,"",@"SHT_CUDA_INFO"
	.sectionflags	@""
	.align	4


	//----- nvinfo : EIATTR_CUDA_API_VERSION
	.align		4
        /*0000*/ 	.byte	0x04, 0x37
        /*0002*/ 	.short	(.L_7 - .L_6)
.L_6:
        /*0004*/ 	.word	0x00000082


	//----- nvinfo : EIATTR_KPARAM_INFO
	.align		4
.L_7:
        /*0008*/ 	.byte	0x04, 0x17
        /*000a*/ 	.short	(.L_9 - .L_8)
.L_8:
        /*000c*/ 	.word	0x00000000
        /*0010*/ 	.short	0x0001
        /*0012*/ 	.short	0x0008
        /*0014*/ 	.byte	0x00, 0xf5, 0x21, 0x00


	//----- nvinfo : EIATTR_KPARAM_INFO
	.align		4
.L_9:
        /*0018*/ 	.byte	0x04, 0x17
        /*001a*/ 	.short	(.L_11 - .L_10)
.L_10:
        /*001c*/ 	.word	0x00000000
        /*0020*/ 	.short	0x0000
        /*0022*/ 	.short	0x0000
        /*0024*/ 	.byte	0x00, 0xf5, 0x21, 0x00


	//----- nvinfo : EIATTR_SPARSE_MMA_MASK
	.align		4
.L_11:
        /*0028*/ 	.byte	0x03, 0x50
        /*002a*/ 	.short	0x0000


	//----- nvinfo : EIATTR_MAXREG_COUNT
	.align		4
        /*002c*/ 	.byte	0x03, 0x1b
        /*002e*/ 	.short	0x00ff


	//----- nvinfo : EIATTR_MERCURY_ISA_VERSION
	.align		4
        /*0030*/ 	.byte	0x03, 0x5f
        /*0032*/ 	.short	0x0101


	//----- nvinfo : EIATTR_VRC_CTA_INIT_COUNT
	.align		4
        /*0034*/ 	.byte	0x02, 0x4a
	.zero		1
	.zero		1


	//----- nvinfo : EIATTR_EXIT_INSTR_OFFSETS
	.align		4
        /*0038*/ 	.byte	0x04, 0x1c
        /*003a*/ 	.short	(.L_13 - .L_12)


	//   ....[0]....
.L_12:
        /*003c*/ 	.word	0x00000090


	//----- nvinfo : EIATTR_CBANK_PARAM_SIZE
	.align		4
.L_13:
        /*0040*/ 	.byte	0x03, 0x19
        /*0042*/ 	.short	0x0010


	//----- nvinfo : EIATTR_PARAM_CBANK
	.align		4
        /*0044*/ 	.byte	0x04, 0x0a
        /*0046*/ 	.short	(.L_15 - .L_14)
	.align		4
.L_14:
        /*0048*/ 	.word	index@(.nv.constant0._Z6squarePfS_)
        /*004c*/ 	.short	0x0380
        /*004e*/ 	.short	0x0010


	//----- nvinfo : EIATTR_SW_WAR
	.align		4
.L_15:
        /*0050*/ 	.byte	0x04, 0x36
        /*0052*/ 	.short	(.L_17 - .L_16)
.L_16:
        /*0054*/ 	.word	0x00000008
.L_17:


//--------------------- .nv.callgraph             --------------------------
	.section	.nv.callgraph,"",@"SHT_CUDA_CALLGRAPH"
	.align	4
	.sectionentsize	8
	.align		4
        /*0000*/ 	.word	0x00000000
	.align		4
        /*0004*/ 	.word	0xffffffff
	.align		4
        /*0008*/ 	.word	0x00000000
	.align		4
        /*000c*/ 	.word	0xfffffffe
	.align		4
        /*0010*/ 	.word	0x00000000
	.align		4
        /*0014*/ 	.word	0xfffffffd
	.align		4
        /*0018*/ 	.word	0x00000000
	.align		4
        /*001c*/ 	.word	0xfffffffc


//--------------------- .text._Z6squarePfS_       --------------------------
	.section	.text._Z6squarePfS_,"ax",@progbits
	.align	128
        .global         _Z6squarePfS_
        .type           _Z6squarePfS_,@function
        .size           _Z6squarePfS_,(.L_x_1 - _Z6squarePfS_)
        .other          _Z6squarePfS_,@"STO_CUDA_ENTRY STV_DEFAULT"
_Z6squarePfS_:
.text._Z6squarePfS_:
[----:B------:R-:W-:Y:S01]  /*0000*/  LDC R1, c[0x0][0x37c] ;  /* 0x0000df00ff017b82 */ /* 0x000fe20000000800 */
[----:B------:R-:W0:Y:S07]  /*0010*/  S2R R7, SR_TID.X ;  /* 0x0000000000077919 */ /* 0x000e2e0000002100 */
[----:B------:R-:W0:Y:S01]  /*0020*/  LDC.64 R2, c[0x0][0x388] ;  /* 0x0000e200ff027b82 */ /* 0x000e220000000a00 */
[----:B------:R-:W1:Y:S07]  /*0030*/  LDCU.64 UR4, c[0x0][0x358] ;  /* 0x00006b00ff0477ac */ /* 0x000e6e0008000a00 */
[----:B------:R-:W2:Y:S01]  /*0040*/  LDC.64 R4, c[0x0][0x380] ;  /* 0x0000e000ff047b82 */ /* 0x000ea20000000a00 */
[----:B0-----:R-:W-:-:S06]  /*0050*/  IMAD.WIDE.U32 R2, R7, 0x4, R2 ;  /* 0x0000000407027825 */ /* 0x001fcc00078e0002 */
[----:B-1----:R-:W3:Y:S01]  /*0060*/  LDG.E R3, desc[UR4][R2.64] ;  /* 0x0000000402037981 */ /* 0x002ee2000c1e1900 */
[----:B--2---:R-:W-:-:S05]  /*0070*/  IMAD.WIDE.U32 R4, R7, 0x4, R4 ;  /* 0x0000000407047825 */ /* 0x004fca00078e0004 */
[----:B---3--:R-:W-:Y:S01]  /*0080*/  STG.E desc[UR4][R4.64], R3 ;  /* 0x0000000304007986 */ /* 0x008fe2000c101904 */
[----:B------:R-:W-:Y:S05]  /*0090*/  EXIT ;  /* 0x000000000000794d */ /* 0x000fea0003800000 */
.L_x_0:
[----:B------:R-:W-:-:S00]  /*00a0*/  BRA `(.L_x_0) ;  /* 0xfffffffc00fc7947 */ /* 0x000fc0000383ffff */
[----:B------:R-:W-:-:S00]  /*00b0*/  NOP ;  /* 0x0000000000007918 */ /* 0x000fc00000000000 */
        /* <DEDUP_REMOVED lines=12> */
.L_x_1:


//--------------------- .nv.shared.reserved.0     --------------------------
	.section	.nv.shared.reserved.0,"aw",@nobits
	.weak		__nv_reservedSMEM_offset_0_alias
	.size		__nv_reservedSMEM_offset_0_alias, 0, 64
	.other		__nv_reservedSMEM_offset_0_alias,@"STO_CUDA_RESERVED_SHARED STV_DEFAULT"
__nv_reservedSMEM_offset_0_alias:
	.zero		0
	.zero		64


//--------------------- .nv.constant0._Z6squarePfS_ --------------------------
	.section	.nv.constant0._Z6squarePfS_,"a",@progbits
	.sectionflags	@""
	.align	4
.nv.constant0._Z6squarePfS_:
	.zero		912


//--------------------- SYMBOLS --------------------------

	.type		.nv.reservedSmem.offset0,@object
	.size		.nv.reservedSmem.offset0,0x4
